	.headerflags	@"EF_CUDA_TEXMODE_UNIFIED EF_CUDA_64BIT_ADDRESS EF_CUDA_ACCELERATORS EF_CUDA_SM90 EF_CUDA_VIRTUAL_SM(EF_CUDA_SM90)"
	.elftype	@"ET_EXEC"


//--------------------- .nv.info                  --------------------------
	.section	.nv.info,"",@"SHT_CUDA_INFO"
	.align	4


	//----- nvinfo : EIATTR_REGCOUNT
	.align		4
        /*0000*/ 	.byte	0x04, 0x2f
        /*0002*/ 	.short	(.L_3 - .L_2)
	.align		4
.L_2:
        /*0004*/ 	.word	index@(triton_poi_fused__native_batch_norm_legit_no_training_hardtanh_hardtanh_backward_21)
        /*0008*/ 	.word	0x00000020


	//----- nvinfo : EIATTR_MIN_STACK_SIZE
	.align		4
.L_3:
        /*000c*/ 	.byte	0x04, 0x12
        /*000e*/ 	.short	(.L_5 - .L_4)
	.align		4
.L_4:
        /*0010*/ 	.word	index@(triton_poi_fused__native_batch_norm_legit_no_training_hardtanh_hardtanh_backward_21)
        /*0014*/ 	.word	0x00000000


	//----- nvinfo : EIATTR_FRAME_SIZE
	.align		4
.L_5:
        /*0018*/ 	.byte	0x04, 0x11
        /*001a*/ 	.short	(.L_7 - .L_6)
	.align		4
.L_6:
        /*001c*/ 	.word	index@(triton_poi_fused__native_batch_norm_legit_no_training_hardtanh_hardtanh_backward_21)
        /*0020*/ 	.word	0x00000000


	//----- nvinfo : EIATTR_MIN_STACK_SIZE
	.align		4
.L_7:
        /*0024*/ 	.byte	0x04, 0x12
        /*0026*/ 	.short	(.L_9 - .L_8)
	.align		4
.L_8:
        /*0028*/ 	.word	index@(triton_poi_fused__native_batch_norm_legit_no_training_hardtanh_hardtanh_backward_21)
        /*002c*/ 	.word	0x00000000
.L_9:


//--------------------- .nv.info.triton_poi_fused__native_batch_norm_legit_no_training_hardtanh_hardtanh_backward_21 --------------------------
	.section	.nv.info.triton_poi_fused__native_batch_norm_legit_no_training_hardtanh_hardtanh_backward_21,"",@"SHT_CUDA_INFO"
	.sectionflags	@""
	.align	4


	//----- nvinfo : EIATTR_CUDA_API_VERSION
	.align		4
        /*0000*/ 	.byte	0x04, 0x37
        /*0002*/ 	.short	(.L_11 - .L_10)
.L_10:
        /*0004*/ 	.word	0x0000007c


	//----- nvinfo : EIATTR_KPARAM_INFO
	.align		4
.L_11:
        /*0008*/ 	.byte	0x04, 0x17
        /*000a*/ 	.short	(.L_13 - .L_12)
.L_12:
        /*000c*/ 	.word	0x00000000
        /*0010*/ 	.short	0x0007
        /*0012*/ 	.short	0x0038
        /*0014*/ 	.byte	0x00, 0xf0, 0x11, 0x00


	//----- nvinfo : EIATTR_KPARAM_INFO
	.align		4
.L_13:
        /*0018*/ 	.byte	0x04, 0x17
        /*001a*/ 	.short	(.L_15 - .L_14)
.L_14:
        /*001c*/ 	.word	0x00000000
        /*0020*/ 	.short	0x0006
        /*0022*/ 	.short	0x0030
        /*0024*/ 	.byte	0x00, 0xf4, 0x21, 0x00


	//----- nvinfo : EIATTR_KPARAM_INFO
	.align		4
.L_15:
        /*0028*/ 	.byte	0x04, 0x17
        /*002a*/ 	.short	(.L_17 - .L_16)
.L_16:
        /*002c*/ 	.word	0x00000000
        /*0030*/ 	.short	0x0005
        /*0032*/ 	.short	0x0028
        /*0034*/ 	.byte	0x00, 0xf4, 0x21, 0x00


	//----- nvinfo : EIATTR_KPARAM_INFO
	.align		4
.L_17:
        /*0038*/ 	.byte	0x04, 0x17
        /*003a*/ 	.short	(.L_19 - .L_18)
.L_18:
        /*003c*/ 	.word	0x00000000
        /*0040*/ 	.short	0x0004
        /*0042*/ 	.short	0x0020
        /*0044*/ 	.byte	0x00, 0xf4, 0x21, 0x00


	//----- nvinfo : EIATTR_KPARAM_INFO
	.align		4
.L_19:
        /*0048*/ 	.byte	0x04, 0x17
        /*004a*/ 	.short	(.L_21 - .L_20)
.L_20:
        /*004c*/ 	.word	0x00000000
        /*0050*/ 	.short	0x0003
        /*0052*/ 	.short	0x0018
        /*0054*/ 	.byte	0x00, 0xf4, 0x21, 0x00


	//----- nvinfo : EIATTR_KPARAM_INFO
	.align		4
.L_21:
        /*0058*/ 	.byte	0x04, 0x17
        /*005a*/ 	.short	(.L_23 - .L_22)
.L_22:
        /*005c*/ 	.word	0x00000000
        /*0060*/ 	.short	0x0002
        /*0062*/ 	.short	0x0010
        /*0064*/ 	.byte	0x00, 0xf4, 0x21, 0x00


	//----- nvinfo : EIATTR_KPARAM_INFO
	.align		4
.L_23:
        /*0068*/ 	.byte	0x04, 0x17
        /*006a*/ 	.short	(.L_25 - .L_24)
.L_24:
        /*006c*/ 	.word	0x00000000
        /*0070*/ 	.short	0x0001
        /*0072*/ 	.short	0x0008
        /*0074*/ 	.byte	0x00, 0xf4, 0x21, 0x00


	//----- nvinfo : EIATTR_KPARAM_INFO
	.align		4
.L_25:
        /*0078*/ 	.byte	0x04, 0x17
        /*007a*/ 	.short	(.L_27 - .L_26)
.L_26:
        /*007c*/ 	.word	0x00000000
        /*0080*/ 	.short	0x0000
        /*0082*/ 	.short	0x0000
        /*0084*/ 	.byte	0x00, 0xf4, 0x21, 0x00


	//----- nvinfo : EIATTR_SPARSE_MMA_MASK
	.align		4
.L_27:
        /*0088*/ 	.byte	0x03, 0x50
        /*008a*/ 	.short	0x0000


	//----- nvinfo : EIATTR_MAXREG_COUNT
	.align		4
        /*008c*/ 	.byte	0x03, 0x1b
        /*008e*/ 	.short	0x00ff


	//----- nvinfo : EIATTR_EXIT_INSTR_OFFSETS
	.align		4
        /*0090*/ 	.byte	0x04, 0x1c
        /*0092*/ 	.short	(.L_29 - .L_28)


	//   ....[0]....
.L_28:
        /*0094*/ 	.word	0x000009e0


	//----- nvinfo : EIATTR_REQNTID
	.align		4
.L_29:
        /*0098*/ 	.byte	0x04, 0x10
        /*009a*/ 	.short	(.L_31 - .L_30)
.L_30:
        /*009c*/ 	.word	0x00000080
        /*00a0*/ 	.word	0x00000001
        /*00a4*/ 	.word	0x00000001


	//----- nvinfo : EIATTR_CBANK_PARAM_SIZE
	.align		4
.L_31:
        /*00a8*/ 	.byte	0x03, 0x19
        /*00aa*/ 	.short	0x003c


	//----- nvinfo : EIATTR_PARAM_CBANK
	.align		4
        /*00ac*/ 	.byte	0x04, 0x0a
        /*00ae*/ 	.short	(.L_33 - .L_32)
	.align		4
.L_32:
        /*00b0*/ 	.word	index@(.nv.constant0.triton_poi_fused__native_batch_norm_legit_no_training_hardtanh_hardtanh_backward_21)
        /*00b4*/ 	.short	0x0210
        /*00b6*/ 	.short	0x003c


	//----- nvinfo : EIATTR_SW_WAR
	.align		4
.L_33:
        /*00b8*/ 	.byte	0x04, 0x36
        /*00ba*/ 	.short	(.L_35 - .L_34)
.L_34:
        /*00bc*/ 	.word	0x00000008
.L_35:


//--------------------- .nv.callgraph             --------------------------
	.section	.nv.callgraph,"",@"SHT_CUDA_CALLGRAPH"
	.align	4
	.sectionentsize	8
	.align		4
        /*0000*/ 	.word	0x00000000
	.align		4
        /*0004*/ 	.word	0xffffffff
	.align		4
        /*0008*/ 	.word	0x00000000
	.align		4
        /*000c*/ 	.word	0xfffffffe
	.align		4
        /*0010*/ 	.word	0x00000000
	.align		4
        /*0014*/ 	.word	0xfffffffd
	.align		4
        /*0018*/ 	.word	0x00000000
	.align		4
        /*001c*/ 	.word	0xfffffffc


//--------------------- .nv.constant4             --------------------------
	.section	.nv.constant4,"a",@progbits
	.align	8
	.align		8
.nv.constant4:
        /*0000*/ 	.dword	_$_str
	.align		8
        /*0008*/ 	.dword	_$_str_$_2


//--------------------- .text.triton_poi_fused__native_batch_norm_legit_no_training_hardtanh_hardtanh_backward_21 --------------------------
	.section	.text.triton_poi_fused__native_batch_norm_legit_no_training_hardtanh_hardtanh_backward_21,"ax",@progbits
	.sectionflags	@"SHF_BARRIERS=1"
	.align	128
        .global         triton_poi_fused__native_batch_norm_legit_no_training_hardtanh_hardtanh_backward_21
        .type           triton_poi_fused__native_batch_norm_legit_no_training_hardtanh_hardtanh_backward_21,@function
        .size           triton_poi_fused__native_batch_norm_legit_no_training_hardtanh_hardtanh_backward_21,(.L_x_1 - triton_poi_fused__native_batch_norm_legit_no_training_hardtanh_hardtanh_backward_21)
        .other          triton_poi_fused__native_batch_norm_legit_no_training_hardtanh_hardtanh_backward_21,@"STO_CUDA_ENTRY STV_DEFAULT"
triton_poi_fused__native_batch_norm_legit_no_training_hardtanh_hardtanh_backward_21:
.text.triton_poi_fused__native_batch_norm_legit_no_training_hardtanh_hardtanh_backward_21:
[----:B------:R-:W-:Y:S01]  /*0000*/  LDC R1, c[0x0][0x28] ;  /* 0x00000a00ff017b82 */ /* 0x000fe20000000800 */
[----:B------:R-:W1:Y:S07]  /*0010*/  S2R R16, SR_TID.X ;  /* 0x0000000000107919 */ /* 0x000e6e0000002100 */
[----:B------:R-:W2:Y:S01]  /*0020*/  LDC.64 R14, c[0x0][0x220] ;  /* 0x00008800ff0e7b82 */ /* 0x000ea20000000a00 */
[----:B------:R-:W-:Y:S01]  /*0030*/  ULDC.64 UR6, c[0x0][0x208] ;  /* 0x0000820000067ab9 */ /* 0x000fe20000000a00 */
[----:B------:R-:W3:Y:S06]  /*0040*/  S2R R0, SR_CTAID.X ;  /* 0x0000000000007919 */ /* 0x000eec0000002500 */
[----:B------:R-:W4:Y:S08]  /*0050*/  LDC.64 R22, c[0x0][0x218] ;  /* 0x00008600ff167b82 */ /* 0x000f300000000a00 */
[----:B------:R-:W5:Y:S08]  /*0060*/  LDC.64 R8, c[0x0][0x210] ;  /* 0x00008400ff087b82 */ /* 0x000f700000000a00 */
[----:B------:R-:W2:Y:S08]  /*0070*/  LDC.64 R12, c[0x0][0x228] ;  /* 0x00008a00ff0c7b82 */ /* 0x000eb00000000a00 */
[----:B------:R-:W5:Y:S01]  /*0080*/  LDC.64 R10, c[0x0][0x230] ;  /* 0x00008c00ff0a7b82 */ /* 0x000f620000000a00 */
[----:B-1----:R-:W-:-:S07]  /*0090*/  IMAD.SHL.U32 R17, R16, 0x8, RZ ;  /* 0x0000000810117824 */ /* 0x002fce00078e00ff */
[----:B------:R-:W1:Y:S01]  /*00a0*/  S2UR UR5, SR_CgaCtaId ;  /* 0x00000000000579c3 */ /* 0x000e620000008800 */
[----:B---3--:R-:W-:Y:S01]  /*00b0*/  IMAD.SHL.U32 R2, R0, 0x400, RZ ;  /* 0x0000040000027824 */ /* 0x008fe200078e00ff */
[----:B------:R-:W-:Y:S01]  /*00c0*/  SHF.R.S32.HI R3, RZ, 0x15, R0 ;  /* 0x00000015ff037819 */ /* 0x000fe20000011400 */
[----:B------:R-:W-:Y:S01]  /*00d0*/  UMOV UR4, 0x400 ;  /* 0x0000040000047882 */ /* 0x000fe20000000000 */
[----:B------:R-:W-:Y:S01]  /*00e0*/  LOP3.LUT R17, R17, 0x3f8, RZ, 0xc0, !PT ;  /* 0x000003f811117812 */ /* 0x000fe200078ec0ff */
[----:B------:R-:W-:Y:S01]  /*00f0*/  ULDC.64 UR8, c[0x0][0x240] ;  /* 0x0000900000087ab9 */ /* 0x000fe20000000a00 */
[----:B------:R-:W-:Y:S02]  /*0100*/  SGXT R3, R3, 0x1 ;  /* 0x000000010303781a */ /* 0x000fe40000000200 */
[----:B------:R-:W-:Y:S01]  /*0110*/  LOP3.LUT R0, R2, R17, RZ, 0xfc, !PT ;  /* 0x0000001102007212 */ /* 0x000fe200078efcff */
[----:B------:R-:W3:Y:S03]  /*0120*/  LDC.64 R28, c[0x0][0x238] ;  /* 0x00008e00ff1c7b82 */ /* 0x000ee60000000a00 */
[----:B------:R-:W-:-:S04]  /*0130*/  LEA.HI R3, R3, R0, RZ, 0x8 ;  /* 0x0000000003037211 */ /* 0x000fc800078f40ff */
[----:B------:R-:W-:-:S04]  /*0140*/  SHF.R.S32.HI R3, RZ, 0x8, R3 ;  /* 0x00000008ff037819 */ /* 0x000fc80000011403 */
[----:B------:R-:W-:-:S04]  /*0150*/  LEA.HI R4, R3, R3, RZ, 0x7 ;  /* 0x0000000303047211 */ /* 0x000fc800078f38ff */
[----:B------:R-:W-:-:S05]  /*0160*/  LOP3.LUT R4, R4, 0xffffff80, RZ, 0xc0, !PT ;  /* 0xffffff8004047812 */ /* 0x000fca00078ec0ff */
[----:B------:R-:W-:-:S04]  /*0170*/  IMAD.IADD R25, R3, 0x1, -R4 ;  /* 0x0000000103197824 */ /* 0x000fc800078e0a04 */
[----:B--2---:R-:W-:-:S05]  /*0180*/  IMAD.WIDE R14, R25, 0x4, R14 ;  /* 0x00000004190e7825 */ /* 0x004fca00078e020e */
[----:B------:R-:W2:Y:S01]  /*0190*/  LDG.E.EL R3, desc[UR6][R14.64] ;  /* 0x000000060e037981 */ /* 0x000ea2000c2e1900 */
[----:B----4-:R-:W-:-:S04]  /*01a0*/  IMAD.WIDE R22, R25, 0x4, R22 ;  /* 0x0000000419167825 */ /* 0x010fc800078e0216 */
[----:B-----5:R-:W-:Y:S01]  /*01b0*/  IMAD.WIDE R8, R0, 0x4, R8 ;  /* 0x0000000400087825 */ /* 0x020fe200078e0208 */
[----:B------:R4:W5:Y:S04]  /*01c0*/  LDG.E.EL R21, desc[UR6][R22.64] ;  /* 0x0000000616157981 */ /* 0x000968000c2e1900 */
[----:B------:R-:W5:Y:S01]  /*01d0*/  LDG.E.128 R4, desc[UR6][R8.64] ;  /* 0x0000000608047981 */ /* 0x000f62000c1e1d00 */
[----:B0-----:R-:W-:-:S03]  /*01e0*/  IMAD.WIDE R18, R25, 0x4, R12 ;  /* 0x0000000419127825 */ /* 0x001fc600078e020c */
[----:B------:R5:W3:Y:S01]  /*01f0*/  LDG.E.128 R12, desc[UR6][R8.64+0x10] ;  /* 0x00001006080c7981 */ /* 0x000ae2000c1e1d00 */
[----:B------:R-:W-:-:S03]  /*0200*/  IMAD.WIDE R10, R25, 0x4, R10 ;  /* 0x00000004190a7825 */ /* 0x000fc600078e020a */
[----:B------:R0:W3:Y:S04]  /*0210*/  LDG.E.EL R19, desc[UR6][R18.64] ;  /* 0x0000000612137981 */ /* 0x0000e8000c2e1900 */
[----:B------:R-:W3:Y:S01]  /*0220*/  LDG.E.EL R20, desc[UR6][R10.64] ;  /* 0x000000060a147981 */ /* 0x000ee2000c2e1900 */
[----:B----4-:R-:W-:Y:S01]  /*0230*/  IMAD.MOV.U32 R23, RZ, RZ, 0x3e800000 ;  /* 0x3e800000ff177424 */ /* 0x010fe200078e00ff */
[----:B-1----:R-:W-:-:S06]  /*0240*/  UPRMT UR4, UR5, 0x654, UR4 ;  /* 0x0000065405047896 */ /* 0x002fcc0008000004 */
[----:B------:R-:W-:Y:S01]  /*0250*/  LEA R17, R17, UR4, 0x2 ;  /* 0x0000000411117c11 */ /* 0x000fe2000f8e10ff */
[----:B------:R-:W-:-:S05]  /*0260*/  IMAD.SHL.U32 R27, R16, 0x4, RZ ;  /* 0x00000004101b7824 */ /* 0x000fca00078e00ff */
[----:B------:R-:W-:Y:S01]  /*0270*/  LOP3.LUT R27, R27, 0x1fc, RZ, 0xc0, !PT ;  /* 0x000001fc1b1b7812 */ /* 0x000fe200078ec0ff */
[----:B--2---:R-:W-:-:S04]  /*0280*/  FADD R3, R3, 9.9999997473787516356e-06 ;  /* 0x3727c5ac03037421 */ /* 0x004fc80000000000 */
[----:B------:R-:W1:Y:S02]  /*0290*/  MUFU.SQRT R24, R3 ;  /* 0x0000000300187308 */ /* 0x000e640000002000 */
[C---:B-1----:R-:W-:Y:S02]  /*02a0*/  FSETP.GT.AND P0, PT, R24.reuse, 8.50705917302346158658e+37, PT ;  /* 0x7e8000001800780b */ /* 0x042fe40003f04000 */
[----:B------:R-:W-:-:S11]  /*02b0*/  FSETP.GEU.AND P1, PT, R24, 1.175494350822287508e-38, PT ;  /* 0x008000001800780b */ /* 0x000fd60003f2e000 */
[----:B------:R-:W-:-:S04]  /*02c0*/  @P0 FMUL R24, R24, 0.25 ;  /* 0x3e80000018180820 */ /* 0x000fc80000400000 */
[----:B------:R-:W-:-:S06]  /*02d0*/  @!P1 FMUL R24, R24, 16777216 ;  /* 0x4b80000018189820 */ /* 0x000fcc0000400000 */
[----:B------:R-:W0:Y:S01]  /*02e0*/  MUFU.RCP R24, R24 ;  /* 0x0000001800187308 */ /* 0x000e220000001000 */
[----:B------:R-:W-:Y:S01]  /*02f0*/  FSEL R23, R23, 1, P0 ;  /* 0x3f80000017177808 */ /* 0x000fe20000000000 */
[----:B-----5:R-:W-:-:S04]  /*0300*/  FADD R9, R4, -R21 ;  /* 0x8000001504097221 */ /* 0x020fc80000000000 */
[----:B------:R-:W-:Y:S01]  /*0310*/  @!P1 FMUL R23, R23, 16777216 ;  /* 0x4b80000017179820 */ /* 0x000fe20000400000 */
[----:B------:R-:W-:-:S03]  /*0320*/  FADD R5, R5, -R21 ;  /* 0x8000001505057221 */ /* 0x000fc60000000000 */
[----:B0-----:R-:W-:-:S04]  /*0330*/  FMUL R18, R24, R23 ;  /* 0x0000001718127220 */ /* 0x001fc80000400000 */
[----:B------:R-:W-:-:S04]  /*0340*/  FMUL R3, R18, R9 ;  /* 0x0000000912037220 */ /* 0x000fc80000400000 */
[----:B---3--:R-:W-:Y:S01]  /*0350*/  FFMA R3, R19, R3, R20 ;  /* 0x0000000313037223 */ /* 0x008fe20000000014 */
[----:B------:R-:W-:Y:S01]  /*0360*/  FMUL R4, R18, R5 ;  /* 0x0000000512047220 */ /* 0x000fe20000400000 */
[----:B------:R-:W-:-:S03]  /*0370*/  FADD R5, R6, -R21 ;  /* 0x8000001506057221 */ /* 0x000fc60000000000 */
[----:B------:R-:W-:Y:S01]  /*0380*/  FSETP.GTU.AND P2, PT, R3, RZ, PT ;  /* 0x000000ff0300720b */ /* 0x000fe20003f4c000 */
[--C-:B------:R-:W-:Y:S01]  /*0390*/  FFMA R4, R19, R4, R20.reuse ;  /* 0x0000000413047223 */ /* 0x100fe20000000014 */
[----:B------:R-:W-:Y:S02]  /*03a0*/  FMUL R5, R18, R5 ;  /* 0x0000000512057220 */ /* 0x000fe40000400000 */
[----:B------:R-:W-:Y:S01]  /*03b0*/  FSEL R8, R3, RZ, P2 ;  /* 0x000000ff03087208 */ /* 0x000fe20001000000 */
[----:B------:R-:W-:Y:S01]  /*03c0*/  FADD R7, R7, -R21 ;  /* 0x8000001507077221 */ /* 0x000fe20000000000 */
[----:B------:R-:W-:Y:S01]  /*03d0*/  FSETP.GTU.AND P3, PT, R4, RZ, PT ;  /* 0x000000ff0400720b */ /* 0x000fe20003f6c000 */
[----:B------:R-:W-:Y:S01]  /*03e0*/  FFMA R5, R19, R5, R20 ;  /* 0x0000000513057223 */ /* 0x000fe20000000014 */
[----:B------:R-:W-:Y:S01]  /*03f0*/  FSETP.GEU.AND P4, PT, R8, 6, PT ;  /* 0x40c000000800780b */ /* 0x000fe20003f8e000 */
[----:B------:R-:W-:Y:S01]  /*0400*/  FMUL R7, R18, R7 ;  /* 0x0000000712077220 */ /* 0x000fe20000400000 */
[----:B------:R-:W-:-:S02]  /*0410*/  FSEL R9, R4, RZ, P3 ;  /* 0x000000ff04097208 */ /* 0x000fc40001800000 */
[----:B------:R-:W-:Y:S01]  /*0420*/  FSETP.GTU.AND P5, PT, R5, RZ, PT ;  /* 0x000000ff0500720b */ /* 0x000fe20003fac000 */
[----:B------:R-:W-:Y:S01]  /*0430*/  FFMA R23, R19, R7, R20 ;  /* 0x0000000713177223 */ /* 0x000fe20000000014 */
[----:B------:R-:W-:Y:S02]  /*0440*/  FSETP.GEU.AND P1, PT, R9, 6, PT ;  /* 0x40c000000900780b */ /* 0x000fe40003f2e000 */
[----:B------:R-:W-:Y:S02]  /*0450*/  FSETP.NAN.AND P0, PT, R8, R8, PT ;  /* 0x000000080800720b */ /* 0x000fe40003f08000 */
[----:B------:R-:W-:Y:S01]  /*0460*/  FSEL R10, R5, RZ, P5 ;  /* 0x000000ff050a7208 */ /* 0x000fe20002800000 */
[----:B------:R-:W-:Y:S01]  /*0470*/  FADD R7, R12, -R21 ;  /* 0x800000150c077221 */ /* 0x000fe20000000000 */
[----:B------:R-:W-:Y:S02]  /*0480*/  FSETP.GTU.AND P6, PT, R23, RZ, PT ;  /* 0x000000ff1700720b */ /* 0x000fe40003fcc000 */
[----:B------:R-:W-:-:S02]  /*0490*/  @P4 SEL R8, R8, 0x40c00000, P0 ;  /* 0x40c0000008084807 */ /* 0x000fc40000000000 */
[----:B------:R-:W-:Y:S02]  /*04a0*/  FSETP.GEU.AND P0, PT, R10, 6, PT ;  /* 0x40c000000a00780b */ /* 0x000fe40003f0e000 */
[----:B------:R-:W-:Y:S01]  /*04b0*/  FSETP.NAN.AND P4, PT, R9, R9, PT ;  /* 0x000000090900720b */ /* 0x000fe20003f88000 */
[----:B------:R-:W-:Y:S01]  /*04c0*/  FMUL R6, R18, R7 ;  /* 0x0000000712067220 */ /* 0x000fe20000400000 */
[----:B------:R-:W-:Y:S02]  /*04d0*/  FSEL R11, R23, RZ, P6 ;  /* 0x000000ff170b7208 */ /* 0x000fe40003000000 */
[----:B------:R-:W-:Y:S01]  /*04e0*/  @P1 SEL R9, R9, 0x40c00000, P4 ;  /* 0x40c0000009091807 */ /* 0x000fe20002000000 */
[----:B------:R-:W-:Y:S01]  /*04f0*/  FFMA R6, R19, R6, R20 ;  /* 0x0000000613067223 */ /* 0x000fe20000000014 */
[----:B------:R-:W-:Y:S02]  /*0500*/  FSETP.GEU.AND P4, PT, R11, 6, PT ;  /* 0x40c000000b00780b */ /* 0x000fe40003f8e000 */
[----:B------:R-:W-:-:S04]  /*0510*/  FSETP.NAN.AND P1, PT, R10, R10, PT ;  /* 0x0000000a0a00720b */ /* 0x000fc80003f28000 */
[----:B------:R-:W-:Y:S02]  /*0520*/  @P0 SEL R10, R10, 0x40c00000, P1 ;  /* 0x40c000000a0a0807 */ /* 0x000fe40000800000 */
[C---:B------:R-:W-:Y:S02]  /*0530*/  FSETP.GTU.AND P1, PT, R6.reuse, RZ, PT ;  /* 0x000000ff0600720b */ /* 0x040fe40003f2c000 */
[C---:B------:R-:W-:Y:S02]  /*0540*/  FSETP.NAN.AND P0, PT, R11.reuse, R11, PT ;  /* 0x0000000b0b00720b */ /* 0x040fe40003f08000 */
[----:B------:R-:W-:Y:S02]  /*0550*/  FSEL R12, R6, RZ, P1 ;  /* 0x000000ff060c7208 */ /* 0x000fe40000800000 */
[----:B------:R-:W-:Y:S01]  /*0560*/  @P4 SEL R11, R11, 0x40c00000, P0 ;  /* 0x40c000000b0b4807 */ /* 0x000fe20000000000 */
[----:B------:R-:W-:Y:S01]  /*0570*/  FADD R7, R14, -R21 ;  /* 0x800000150e077221 */ /* 0x000fe20000000000 */
[----:B------:R-:W-:-:S03]  /*0580*/  FSETP.GEU.AND P4, PT, R12, 6, PT ;  /* 0x40c000000c00780b */ /* 0x000fc60003f8e000 */
[----:B------:R-:W-:Y:S01]  /*0590*/  FMUL R7, R18, R7 ;  /* 0x0000000712077220 */ /* 0x000fe20000400000 */
[----:B------:R-:W-:-:S03]  /*05a0*/  FSETP.NAN.AND P0, PT, R12, R12, PT ;  /* 0x0000000c0c00720b */ /* 0x000fc60003f08000 */
[----:B------:R-:W-:-:S06]  /*05b0*/  FFMA R7, R19, R7, R20 ;  /* 0x0000000713077223 */ /* 0x000fcc0000000014 */
[----:B------:R-:W-:Y:S02]  /*05c0*/  @P4 SEL R12, R12, 0x40c00000, P0 ;  /* 0x40c000000c0c4807 */ /* 0x000fe40000000000 */
[----:B------:R-:W-:-:S04]  /*05d0*/  FSETP.GTU.AND P4, PT, R7, RZ, PT ;  /* 0x000000ff0700720b */ /* 0x000fc80003f8c000 */
[----:B------:R-:W-:Y:S01]  /*05e0*/  FSEL R14, R7, RZ, P4 ;  /* 0x000000ff070e7208 */ /* 0x000fe20002000000 */
[----:B------:R-:W-:-:S03]  /*05f0*/  FADD R15, R15, -R21 ;  /* 0x800000150f0f7221 */ /* 0x000fc60000000000 */
[----:B------:R-:W-:Y:S01]  /*0600*/  FSETP.GEU.AND P0, PT, R14, 6, PT ;  /* 0x40c000000e00780b */ /* 0x000fe20003f0e000 */
[----:B------:R-:W-:Y:S01]  /*0610*/  FMUL R15, R18, R15 ;  /* 0x0000000f120f7220 */ /* 0x000fe20000400000 */
[----:B------:R-:W-:-:S03]  /*0620*/  FSETP.NAN.AND P5, PT, R14, R14, PT ;  /* 0x0000000e0e00720b */ /* 0x000fc60003fa8000 */
[----:B------:R-:W-:-:S08]  /*0630*/  FFMA R24, R19, R15, R20 ;  /* 0x0000000f13187223 */ /* 0x000fd00000000014 */
[----:B------:R-:W-:Y:S02]  /*0640*/  @P0 SEL R14, R14, 0x40c00000, P5 ;  /* 0x40c000000e0e0807 */ /* 0x000fe40002800000 */
[----:B------:R-:W-:-:S04]  /*0650*/  FSETP.GTU.AND P5, PT, R24, RZ, PT ;  /* 0x000000ff1800720b */ /* 0x000fc80003fac000 */
[----:B------:R-:W-:Y:S01]  /*0660*/  FSEL R15, R24, RZ, P5 ;  /* 0x000000ff180f7208 */ /* 0x000fe20002800000 */
[----:B------:R-:W-:-:S03]  /*0670*/  FADD R13, R13, -R21 ;  /* 0x800000150d0d7221 */ /* 0x000fc60000000000 */
[C---:B------:R-:W-:Y:S01]  /*0680*/  FSETP.GEU.AND P0, PT, R15.reuse, 6, PT ;  /* 0x40c000000f00780b */ /* 0x040fe20003f0e000 */
[----:B------:R-:W-:Y:S01]  /*0690*/  FMUL R13, R18, R13 ;  /* 0x0000000d120d7220 */ /* 0x000fe20000400000 */
[----:B------:R-:W-:Y:S02]  /*06a0*/  P2R R22, PR, RZ, 0x4 ;  /* 0x00000004ff167803 */ /* 0x000fe40000000000 */
[----:B------:R-:W-:Y:S01]  /*06b0*/  FSETP.NAN.AND P2, PT, R15, R15, PT ;  /* 0x0000000f0f00720b */ /* 0x000fe20003f48000 */
[----:B------:R-:W-:-:S08]  /*06c0*/  FFMA R25, R19, R13, R20 ;  /* 0x0000000d13197223 */ /* 0x000fd00000000014 */
[----:B------:R-:W-:Y:S02]  /*06d0*/  @P0 SEL R15, R15, 0x40c00000, P2 ;  /* 0x40c000000f0f0807 */ /* 0x000fe40001000000 */
[----:B------:R-:W-:-:S04]  /*06e0*/  FSETP.GTU.AND P0, PT, R25, RZ, PT ;  /* 0x000000ff1900720b */ /* 0x000fc80003f0c000 */
[----:B------:R-:W-:Y:S02]  /*06f0*/  FSEL R13, R25, RZ, P0 ;  /* 0x000000ff190d7208 */ /* 0x000fe40000000000 */
[----:B------:R-:W-:Y:S02]  /*0700*/  P2R R26, PR, RZ, 0x8 ;  /* 0x00000008ff1a7803 */ /* 0x000fe40000000000 */
[C---:B------:R-:W-:Y:S02]  /*0710*/  FSETP.GEU.AND P3, PT, R13.reuse, 6, PT ;  /* 0x40c000000d00780b */ /* 0x040fe40003f6e000 */
[C---:B------:R-:W-:Y:S01]  /*0720*/  FSETP.NAN.AND P2, PT, R13.reuse, R13, PT ;  /* 0x0000000d0d00720b */ /* 0x040fe20003f48000 */
[----:B------:R0:W-:Y:S10]  /*0730*/  STS.128 [R17], R8 ;  /* 0x0000000811007388 */ /* 0x0001f40000000c00 */
[----:B------:R-:W-:-:S05]  /*0740*/  @P3 SEL R13, R13, 0x40c00000, P2 ;  /* 0x40c000000d0d3807 */ /* 0x000fca0001000000 */
[----:B------:R-:W-:Y:S01]  /*0750*/  STS.128 [R17+0x10], R12 ;  /* 0x0000100c11007388 */ /* 0x000fe20000000c00 */
[----:B------:R-:W-:Y:S01]  /*0760*/  LEA R20, R27, UR4, 0x2 ;  /* 0x000000041b147c11 */ /* 0x000fe2000f8e10ff */
[----:B------:R-:W-:Y:S01]  /*0770*/  ULDC.64 UR4, c[0x0][0x238] ;  /* 0x00008e0000047ab9 */ /* 0x000fe20000000a00 */
[----:B------:R-:W-:Y:S01]  /*0780*/  BAR.SYNC.DEFER_BLOCKING 0x0 ;  /* 0x0000000000007b1d */ /* 0x000fe20000010000 */
[----:B------:R-:W-:Y:S02]  /*0790*/  ISETP.NE.AND P2, PT, R22, RZ, PT ;  /* 0x000000ff1600720c */ /* 0x000fe40003f45270 */
[----:B------:R-:W-:Y:S02]  /*07a0*/  FSETP.GE.OR P6, PT, R23, 6, !P6 ;  /* 0x40c000001700780b */ /* 0x000fe400077c6400 */
[----:B------:R-:W-:Y:S02]  /*07b0*/  ISETP.NE.AND P3, PT, R26, RZ, PT ;  /* 0x000000ff1a00720c */ /* 0x000fe40003f65270 */
[----:B------:R-:W-:-:S02]  /*07c0*/  SEL R26, RZ, 0x1, !P6 ;  /* 0x00000001ff1a7807 */ /* 0x000fc40007000000 */
[C---:B------:R-:W-:Y:S01]  /*07d0*/  FSETP.GTU.AND P6, PT, R5.reuse, RZ, PT ;  /* 0x000000ff0500720b */ /* 0x040fe20003fcc000 */
[----:B------:R-:W1:Y:S04]  /*07e0*/  LDS.128 R16, [R20] ;  /* 0x0000000014107984 */ /* 0x000e680000000c00 */
[----:B------:R-:W2:Y:S01]  /*07f0*/  LDS.128 R20, [R20+0x800] ;  /* 0x0008000014147984 */ /* 0x000ea20000000c00 */
[----:B------:R-:W-:Y:S02]  /*0800*/  FSETP.GE.OR P6, PT, R5, 6, !P6 ;  /* 0x40c000000500780b */ /* 0x000fe400077c6400 */
[----:B------:R-:W-:Y:S02]  /*0810*/  FSETP.GE.OR P2, PT, R3, 6, !P2 ;  /* 0x40c000000300780b */ /* 0x000fe40005746400 */
[----:B------:R-:W-:-:S02]  /*0820*/  SEL R3, RZ, 0x1, !P6 ;  /* 0x00000001ff037807 */ /* 0x000fc40007000000 */
[----:B------:R-:W-:Y:S02]  /*0830*/  FSETP.GE.OR P4, PT, R7, 6, !P4 ;  /* 0x40c000000700780b */ /* 0x000fe40006786400 */
[----:B------:R-:W-:Y:S02]  /*0840*/  FSETP.GE.OR P5, PT, R24, 6, !P5 ;  /* 0x40c000001800780b */ /* 0x000fe40006fa6400 */
[----:B------:R-:W-:Y:S02]  /*0850*/  PRMT R26, R3, 0x3340, R26 ;  /* 0x00003340031a7816 */ /* 0x000fe4000000001a */
[----:B------:R-:W-:Y:S02]  /*0860*/  FSETP.GE.OR P3, PT, R4, 6, !P3 ;  /* 0x40c000000400780b */ /* 0x000fe40005f66400 */
[----:B0-----:R-:W-:Y:S02]  /*0870*/  SEL R8, RZ, 0x1, !P4 ;  /* 0x00000001ff087807 */ /* 0x001fe40006000000 */
[----:B------:R-:W-:-:S02]  /*0880*/  SEL R3, RZ, 0x1, !P5 ;  /* 0x00000001ff037807 */ /* 0x000fc40006800000 */
[----:B------:R-:W-:Y:S02]  /*0890*/  FSETP.GE.OR P1, PT, R6, 6, !P1 ;  /* 0x40c000000600780b */ /* 0x000fe40004f26400 */
[----:B------:R-:W-:Y:S02]  /*08a0*/  FSETP.GE.OR P0, PT, R25, 6, !P0 ;  /* 0x40c000001900780b */ /* 0x000fe40004706400 */
[----:B------:R-:W-:Y:S02]  /*08b0*/  SEL R7, RZ, 0x1, !P3 ;  /* 0x00000001ff077807 */ /* 0x000fe40005800000 */
[----:B------:R-:W-:Y:S02]  /*08c0*/  SEL R4, RZ, 0x1, !P2 ;  /* 0x00000001ff047807 */ /* 0x000fe40005000000 */
[----:B------:R-:W-:Y:S02]  /*08d0*/  PRMT R8, R8, 0x3340, R3 ;  /* 0x0000334008087816 */ /* 0x000fe40000000003 */
[----:B------:R-:W-:-:S02]  /*08e0*/  LOP3.LUT R27, R2, R27, RZ, 0xfc, !PT ;  /* 0x0000001b021b7212 */ /* 0x000fc400078efcff */
[----:B------:R-:W-:Y:S02]  /*08f0*/  SEL R3, RZ, 0x1, !P0 ;  /* 0x00000001ff037807 */ /* 0x000fe40004000000 */
[----:B------:R-:W-:Y:S02]  /*0900*/  SEL R6, RZ, 0x1, !P1 ;  /* 0x00000001ff067807 */ /* 0x000fe40004800000 */
[----:B------:R-:W-:Y:S02]  /*0910*/  SHF.R.S32.HI R10, RZ, 0x1f, R2 ;  /* 0x0000001fff0a7819 */ /* 0x000fe40000011402 */
[----:B------:R-:W-:Y:S02]  /*0920*/  PRMT R7, R4, 0x3340, R7 ;  /* 0x0000334004077816 */ /* 0x000fe40000000007 */
[----:B------:R-:W-:Y:S02]  /*0930*/  LEA R2, P0, R27, UR4, 0x2 ;  /* 0x000000041b027c11 */ /* 0x000fe4000f8010ff */
[----:B------:R-:W-:-:S02]  /*0940*/  IADD3 R4, P1, R0, UR8, RZ ;  /* 0x0000000800047c10 */ /* 0x000fc4000ff3e0ff */
[----:B------:R-:W-:Y:S01]  /*0950*/  PRMT R9, R6, 0x3340, R3 ;  /* 0x0000334006097816 */ /* 0x000fe20000000003 */
[C---:B------:R-:W-:Y:S01]  /*0960*/  IMAD.WIDE R28, R27.reuse, 0x4, R28 ;  /* 0x000000041b1c7825 */ /* 0x040fe200078e021c */
[----:B------:R-:W-:Y:S02]  /*0970*/  LEA.HI.X R3, R27, UR5, R10, 0x2, P0 ;  /* 0x000000051b037c11 */ /* 0x000fe400080f140a */
[----:B------:R-:W-:Y:S02]  /*0980*/  LEA.HI.X.SX32 R5, R0, UR9, 0x1, P1 ;  /* 0x0000000900057c11 */ /* 0x000fe400088f0eff */
[----:B------:R-:W-:Y:S02]  /*0990*/  PRMT R26, R7, 0x5410, R26 ;  /* 0x00005410071a7816 */ /* 0x000fe4000000001a */
[----:B------:R-:W-:Y:S01]  /*09a0*/  PRMT R27, R9, 0x5410, R8 ;  /* 0x00005410091b7816 */ /* 0x000fe20000000008 */
[----:B-1----:R-:W-:Y:S04]  /*09b0*/  STG.E.128 desc[UR6][R28.64], R16 ;  /* 0x000000101c007986 */ /* 0x002fe8000c101d06 */
[----:B--2---:R-:W-:Y:S04]  /*09c0*/  STG.E.128 desc[UR6][R2.64+0x800], R20 ;  /* 0x0008001402007986 */ /* 0x004fe8000c101d06 */
[----:B------:R-:W-:Y:S01]  /*09d0*/  STG.E.64 desc[UR6][R4.64], R26 ;  /* 0x0000001a04007986 */ /* 0x000fe2000c101b06 */
[----:B------:R-:W-:Y:S05]  /*09e0*/  EXIT ;  /* 0x000000000000794d */ /* 0x000fea0003800000 */
.L_x_0:
[----:B------:R-:W-:-:S00]  /*09f0*/  BRA `(.L_x_0) ;  /* 0xfffffffc00fc7947 */ /* 0x000fc0000383ffff */
[----:B------:R-:W-:-:S00]  /*0a00*/  NOP ;  /* 0x0000000000007918 */ /* 0x000fc00000000000 */
[----:B------:R-:W-:-:S00]  /*0a10*/  NOP ;  /* 0x0000000000007918 */ /* 0x000fc00000000000 */
[----:B------:R-:W-:-:S00]  /*0a20*/  NOP ;  /* 0x0000000000007918 */ /* 0x000fc00000000000 */
[----:B------:R-:W-:-:S00]  /*0a30*/  NOP ;  /* 0x0000000000007918 */ /* 0x000fc00000000000 */
[----:B------:R-:W-:-:S00]  /*0a40*/  NOP ;  /* 0x0000000000007918 */ /* 0x000fc00000000000 */
[----:B------:R-:W-:-:S00]  /*0a50*/  NOP ;  /* 0x0000000000007918 */ /* 0x000fc00000000000 */
[----:B------:R-:W-:-:S00]  /*0a60*/  NOP ;  /* 0x0000000000007918 */ /* 0x000fc00000000000 */
[----:B------:R-:W-:-:S00]  /*0a70*/  NOP ;  /* 0x0000000000007918 */ /* 0x000fc00000000000 */
.L_x_1:


//--------------------- .nv.global.init           --------------------------
	.section	.nv.global.init,"aw",@progbits
.nv.global.init:
	.type		_$_str,@object
	.size		_$_str,(_$_str_$_2 - _$_str)
_$_str:
        /*0000*/ 	.byte	0x5f, 0x5f, 0x43, 0x55, 0x44, 0x41, 0x5f, 0x46, 0x54, 0x5a, 0x00
	.type		_$_str_$_2,@object
	.size		_$_str_$_2,(.L_1 - _$_str_$_2)
_$_str_$_2:
        /*000b*/ 	.byte	0x5f, 0x5f, 0x43, 0x55, 0x44, 0x41, 0x5f, 0x50, 0x52, 0x45, 0x43, 0x5f, 0x53, 0x51, 0x52, 0x54
        /*001b*/ 	.byte	0x00
.L_1:


//--------------------- .nv.shared.triton_poi_fused__native_batch_norm_legit_no_training_hardtanh_hardtanh_backward_21 --------------------------
	.section	.nv.shared.triton_poi_fused__native_batch_norm_legit_no_training_hardtanh_hardtanh_backward_21,"aw",@nobits
	.sectionflags	@""
	.align	16
	.zero		1024


//--------------------- .nv.constant0.triton_poi_fused__native_batch_norm_legit_no_training_hardtanh_hardtanh_backward_21 --------------------------
	.section	.nv.constant0.triton_poi_fused__native_batch_norm_legit_no_training_hardtanh_hardtanh_backward_21,"a",@progbits
	.sectionflags	@""
	.align	4
.nv.constant0.triton_poi_fused__native_batch_norm_legit_no_training_hardtanh_hardtanh_backward_21:
	.zero		588
